//
// Generated by NVIDIA NVVM Compiler
//
// Compiler Build ID: CL-36424714
// Cuda compilation tools, release 13.0, V13.0.88
// Based on NVVM 20.0.0
//

.version 9.0
.target sm_100
.address_size 64

	// .globl	_Z12shiftLettersPh
.const .align 4 .u32 const_ascii_a = 97;
// _ZZ12countLettersPhPjmE18sharedLetterCounts has been demoted

.visible .entry _Z12shiftLettersPh(
	.param .u64 .ptr .align 1 _Z12shiftLettersPh_param_0
)
{
	.reg .b16 	%rs<3>;
	.reg .b32 	%r<5>;
	.reg .b64 	%rd<5>;

	ld.param.u64 	%rd1, [_Z12shiftLettersPh_param_0];
	cvta.to.global.u64 	%rd2, %rd1;
	mov.u32 	%r1, %ctaid.x;
	mov.u32 	%r2, %ntid.x;
	mov.u32 	%r3, %tid.x;
	mad.lo.s32 	%r4, %r1, %r2, %r3;
	cvt.u64.u32 	%rd3, %r4;
	add.s64 	%rd4, %rd2, %rd3;
	ld.global.u8 	%rs1, [%rd4];
	add.s16 	%rs2, %rs1, -97;
	st.global.u8 	[%rd4], %rs2;
	ret;

}
	// .globl	_Z12countLettersPhPjm
.visible .entry _Z12countLettersPhPjm(
	.param .u64 .ptr .align 1 _Z12countLettersPhPjm_param_0,
	.param .u64 .ptr .align 1 _Z12countLettersPhPjm_param_1,
	.param .u64 _Z12countLettersPhPjm_param_2
)
{
	.reg .pred 	%p<12>;
	.reg .b16 	%rs<30>;
	.reg .b32 	%r<163>;
	.reg .b64 	%rd<47>;
	// demoted variable
	.shared .align 4 .b8 _ZZ12countLettersPhPjmE18sharedLetterCounts[46592];
	ld.param.u64 	%rd27, [_Z12countLettersPhPjm_param_0];
	ld.param.u64 	%rd25, [_Z12countLettersPhPjm_param_1];
	ld.param.u64 	%rd26, [_Z12countLettersPhPjm_param_2];
	cvta.to.global.u64 	%rd1, %rd27;
	mov.u32 	%r1, %tid.x;
	mov.u32 	%r9, _ZZ12countLettersPhPjmE18sharedLetterCounts;
	mad.lo.s32 	%r2, %r1, 104, %r9;
	mov.b32 	%r10, 0;
	st.shared.u32 	[%r2], %r10;
	st.shared.u32 	[%r2+4], %r10;
	st.shared.u32 	[%r2+8], %r10;
	st.shared.u32 	[%r2+12], %r10;
	st.shared.u32 	[%r2+16], %r10;
	st.shared.u32 	[%r2+20], %r10;
	st.shared.u32 	[%r2+24], %r10;
	st.shared.u32 	[%r2+28], %r10;
	st.shared.u32 	[%r2+32], %r10;
	st.shared.u32 	[%r2+36], %r10;
	st.shared.u32 	[%r2+40], %r10;
	st.shared.u32 	[%r2+44], %r10;
	st.shared.u32 	[%r2+48], %r10;
	st.shared.u32 	[%r2+52], %r10;
	st.shared.u32 	[%r2+56], %r10;
	st.shared.u32 	[%r2+60], %r10;
	st.shared.u32 	[%r2+64], %r10;
	st.shared.u32 	[%r2+68], %r10;
	st.shared.u32 	[%r2+72], %r10;
	st.shared.u32 	[%r2+76], %r10;
	st.shared.u32 	[%r2+80], %r10;
	st.shared.u32 	[%r2+84], %r10;
	st.shared.u32 	[%r2+88], %r10;
	st.shared.u32 	[%r2+92], %r10;
	st.shared.u32 	[%r2+96], %r10;
	st.shared.u32 	[%r2+100], %r10;
	bar.sync 	0;
	setp.eq.s64 	%p1, %rd26, 0;
	@%p1 bra 	$L__BB1_13;
	cvt.u64.u32 	%rd29, %r1;
	mul.lo.s64 	%rd2, %rd26, %rd29;
	and.b64  	%rd3, %rd26, 15;
	setp.lt.u64 	%p2, %rd26, 16;
	mov.b64 	%rd42, 0;
	@%p2 bra 	$L__BB1_4;
	and.b64  	%rd42, %rd26, -16;
	add.s64 	%rd30, %rd2, %rd1;
	add.s64 	%rd39, %rd30, 7;
	mov.u64 	%rd40, %rd42;
$L__BB1_3:
	.pragma "nounroll";
	ld.global.u8 	%rs1, [%rd39+-7];
	mul.wide.u16 	%r11, %rs1, 4;
	add.s32 	%r12, %r2, %r11;
	ld.shared.u32 	%r13, [%r12];
	add.s32 	%r14, %r13, 1;
	st.shared.u32 	[%r12], %r14;
	ld.global.u8 	%rs2, [%rd39+-6];
	mul.wide.u16 	%r15, %rs2, 4;
	add.s32 	%r16, %r2, %r15;
	ld.shared.u32 	%r17, [%r16];
	add.s32 	%r18, %r17, 1;
	st.shared.u32 	[%r16], %r18;
	ld.global.u8 	%rs3, [%rd39+-5];
	mul.wide.u16 	%r19, %rs3, 4;
	add.s32 	%r20, %r2, %r19;
	ld.shared.u32 	%r21, [%r20];
	add.s32 	%r22, %r21, 1;
	st.shared.u32 	[%r20], %r22;
	ld.global.u8 	%rs4, [%rd39+-4];
	mul.wide.u16 	%r23, %rs4, 4;
	add.s32 	%r24, %r2, %r23;
	ld.shared.u32 	%r25, [%r24];
	add.s32 	%r26, %r25, 1;
	st.shared.u32 	[%r24], %r26;
	ld.global.u8 	%rs5, [%rd39+-3];
	mul.wide.u16 	%r27, %rs5, 4;
	add.s32 	%r28, %r2, %r27;
	ld.shared.u32 	%r29, [%r28];
	add.s32 	%r30, %r29, 1;
	st.shared.u32 	[%r28], %r30;
	ld.global.u8 	%rs6, [%rd39+-2];
	mul.wide.u16 	%r31, %rs6, 4;
	add.s32 	%r32, %r2, %r31;
	ld.shared.u32 	%r33, [%r32];
	add.s32 	%r34, %r33, 1;
	st.shared.u32 	[%r32], %r34;
	ld.global.u8 	%rs7, [%rd39+-1];
	mul.wide.u16 	%r35, %rs7, 4;
	add.s32 	%r36, %r2, %r35;
	ld.shared.u32 	%r37, [%r36];
	add.s32 	%r38, %r37, 1;
	st.shared.u32 	[%r36], %r38;
	ld.global.u8 	%rs8, [%rd39];
	mul.wide.u16 	%r39, %rs8, 4;
	add.s32 	%r40, %r2, %r39;
	ld.shared.u32 	%r41, [%r40];
	add.s32 	%r42, %r41, 1;
	st.shared.u32 	[%r40], %r42;
	ld.global.u8 	%rs9, [%rd39+1];
	mul.wide.u16 	%r43, %rs9, 4;
	add.s32 	%r44, %r2, %r43;
	ld.shared.u32 	%r45, [%r44];
	add.s32 	%r46, %r45, 1;
	st.shared.u32 	[%r44], %r46;
	ld.global.u8 	%rs10, [%rd39+2];
	mul.wide.u16 	%r47, %rs10, 4;
	add.s32 	%r48, %r2, %r47;
	ld.shared.u32 	%r49, [%r48];
	add.s32 	%r50, %r49, 1;
	st.shared.u32 	[%r48], %r50;
	ld.global.u8 	%rs11, [%rd39+3];
	mul.wide.u16 	%r51, %rs11, 4;
	add.s32 	%r52, %r2, %r51;
	ld.shared.u32 	%r53, [%r52];
	add.s32 	%r54, %r53, 1;
	st.shared.u32 	[%r52], %r54;
	ld.global.u8 	%rs12, [%rd39+4];
	mul.wide.u16 	%r55, %rs12, 4;
	add.s32 	%r56, %r2, %r55;
	ld.shared.u32 	%r57, [%r56];
	add.s32 	%r58, %r57, 1;
	st.shared.u32 	[%r56], %r58;
	ld.global.u8 	%rs13, [%rd39+5];
	mul.wide.u16 	%r59, %rs13, 4;
	add.s32 	%r60, %r2, %r59;
	ld.shared.u32 	%r61, [%r60];
	add.s32 	%r62, %r61, 1;
	st.shared.u32 	[%r60], %r62;
	ld.global.u8 	%rs14, [%rd39+6];
	mul.wide.u16 	%r63, %rs14, 4;
	add.s32 	%r64, %r2, %r63;
	ld.shared.u32 	%r65, [%r64];
	add.s32 	%r66, %r65, 1;
	st.shared.u32 	[%r64], %r66;
	ld.global.u8 	%rs15, [%rd39+7];
	mul.wide.u16 	%r67, %rs15, 4;
	add.s32 	%r68, %r2, %r67;
	ld.shared.u32 	%r69, [%r68];
	add.s32 	%r70, %r69, 1;
	st.shared.u32 	[%r68], %r70;
	ld.global.u8 	%rs16, [%rd39+8];
	mul.wide.u16 	%r71, %rs16, 4;
	add.s32 	%r72, %r2, %r71;
	ld.shared.u32 	%r73, [%r72];
	add.s32 	%r74, %r73, 1;
	st.shared.u32 	[%r72], %r74;
	add.s64 	%rd40, %rd40, -16;
	add.s64 	%rd39, %rd39, 16;
	setp.ne.s64 	%p3, %rd40, 0;
	@%p3 bra 	$L__BB1_3;
$L__BB1_4:
	setp.eq.s64 	%p4, %rd3, 0;
	@%p4 bra 	$L__BB1_13;
	and.b64  	%rd11, %rd26, 7;
	setp.lt.u64 	%p5, %rd3, 8;
	@%p5 bra 	$L__BB1_7;
	add.s64 	%rd31, %rd42, %rd2;
	add.s64 	%rd32, %rd1, %rd31;
	ld.global.u8 	%rs17, [%rd32];
	mul.wide.u16 	%r75, %rs17, 4;
	add.s32 	%r76, %r2, %r75;
	ld.shared.u32 	%r77, [%r76];
	add.s32 	%r78, %r77, 1;
	st.shared.u32 	[%r76], %r78;
	ld.global.u8 	%rs18, [%rd32+1];
	mul.wide.u16 	%r79, %rs18, 4;
	add.s32 	%r80, %r2, %r79;
	ld.shared.u32 	%r81, [%r80];
	add.s32 	%r82, %r81, 1;
	st.shared.u32 	[%r80], %r82;
	ld.global.u8 	%rs19, [%rd32+2];
	mul.wide.u16 	%r83, %rs19, 4;
	add.s32 	%r84, %r2, %r83;
	ld.shared.u32 	%r85, [%r84];
	add.s32 	%r86, %r85, 1;
	st.shared.u32 	[%r84], %r86;
	ld.global.u8 	%rs20, [%rd32+3];
	mul.wide.u16 	%r87, %rs20, 4;
	add.s32 	%r88, %r2, %r87;
	ld.shared.u32 	%r89, [%r88];
	add.s32 	%r90, %r89, 1;
	st.shared.u32 	[%r88], %r90;
	ld.global.u8 	%rs21, [%rd32+4];
	mul.wide.u16 	%r91, %rs21, 4;
	add.s32 	%r92, %r2, %r91;
	ld.shared.u32 	%r93, [%r92];
	add.s32 	%r94, %r93, 1;
	st.shared.u32 	[%r92], %r94;
	ld.global.u8 	%rs22, [%rd32+5];
	mul.wide.u16 	%r95, %rs22, 4;
	add.s32 	%r96, %r2, %r95;
	ld.shared.u32 	%r97, [%r96];
	add.s32 	%r98, %r97, 1;
	st.shared.u32 	[%r96], %r98;
	ld.global.u8 	%rs23, [%rd32+6];
	mul.wide.u16 	%r99, %rs23, 4;
	add.s32 	%r100, %r2, %r99;
	ld.shared.u32 	%r101, [%r100];
	add.s32 	%r102, %r101, 1;
	st.shared.u32 	[%r100], %r102;
	ld.global.u8 	%rs24, [%rd32+7];
	mul.wide.u16 	%r103, %rs24, 4;
	add.s32 	%r104, %r2, %r103;
	ld.shared.u32 	%r105, [%r104];
	add.s32 	%r106, %r105, 1;
	st.shared.u32 	[%r104], %r106;
	add.s64 	%rd42, %rd42, 8;
$L__BB1_7:
	setp.eq.s64 	%p6, %rd11, 0;
	@%p6 bra 	$L__BB1_13;
	and.b64  	%rd44, %rd26, 3;
	setp.lt.u64 	%p7, %rd11, 4;
	@%p7 bra 	$L__BB1_10;
	add.s64 	%rd33, %rd42, %rd2;
	add.s64 	%rd34, %rd1, %rd33;
	ld.global.u8 	%rs25, [%rd34];
	mul.wide.u16 	%r107, %rs25, 4;
	add.s32 	%r108, %r2, %r107;
	ld.shared.u32 	%r109, [%r108];
	add.s32 	%r110, %r109, 1;
	st.shared.u32 	[%r108], %r110;
	ld.global.u8 	%rs26, [%rd34+1];
	mul.wide.u16 	%r111, %rs26, 4;
	add.s32 	%r112, %r2, %r111;
	ld.shared.u32 	%r113, [%r112];
	add.s32 	%r114, %r113, 1;
	st.shared.u32 	[%r112], %r114;
	ld.global.u8 	%rs27, [%rd34+2];
	mul.wide.u16 	%r115, %rs27, 4;
	add.s32 	%r116, %r2, %r115;
	ld.shared.u32 	%r117, [%r116];
	add.s32 	%r118, %r117, 1;
	st.shared.u32 	[%r116], %r118;
	ld.global.u8 	%rs28, [%rd34+3];
	mul.wide.u16 	%r119, %rs28, 4;
	add.s32 	%r120, %r2, %r119;
	ld.shared.u32 	%r121, [%r120];
	add.s32 	%r122, %r121, 1;
	st.shared.u32 	[%r120], %r122;
	add.s64 	%rd42, %rd42, 4;
$L__BB1_10:
	setp.eq.s64 	%p8, %rd44, 0;
	@%p8 bra 	$L__BB1_13;
	add.s64 	%rd35, %rd42, %rd2;
	add.s64 	%rd45, %rd1, %rd35;
$L__BB1_12:
	.pragma "nounroll";
	ld.global.u8 	%rs29, [%rd45];
	mul.wide.u16 	%r123, %rs29, 4;
	add.s32 	%r124, %r2, %r123;
	ld.shared.u32 	%r125, [%r124];
	add.s32 	%r126, %r125, 1;
	st.shared.u32 	[%r124], %r126;
	add.s64 	%rd45, %rd45, 1;
	add.s64 	%rd44, %rd44, -1;
	setp.ne.s64 	%p9, %rd44, 0;
	@%p9 bra 	$L__BB1_12;
$L__BB1_13:
	bar.sync 	0;
	setp.gt.u32 	%p10, %r1, 25;
	@%p10 bra 	$L__BB1_17;
	cvta.to.global.u64 	%rd37, %rd25;
	mul.wide.u32 	%rd38, %r1, 4;
	add.s64 	%rd22, %rd37, %rd38;
	ld.global.u32 	%r162, [%rd22];
	shl.b32 	%r127, %r1, 2;
	add.s32 	%r129, %r127, %r9;
	add.s32 	%r161, %r129, 832;
	mov.b64 	%rd46, 448;
$L__BB1_15:
	ld.shared.u32 	%r130, [%r161+-832];
	add.s32 	%r131, %r162, %r130;
	ld.shared.u32 	%r132, [%r161+-728];
	add.s32 	%r133, %r131, %r132;
	ld.shared.u32 	%r134, [%r161+-624];
	add.s32 	%r135, %r133, %r134;
	ld.shared.u32 	%r136, [%r161+-520];
	add.s32 	%r137, %r135, %r136;
	ld.shared.u32 	%r138, [%r161+-416];
	add.s32 	%r139, %r137, %r138;
	ld.shared.u32 	%r140, [%r161+-312];
	add.s32 	%r141, %r139, %r140;
	ld.shared.u32 	%r142, [%r161+-208];
	add.s32 	%r143, %r141, %r142;
	ld.shared.u32 	%r144, [%r161+-104];
	add.s32 	%r145, %r143, %r144;
	ld.shared.u32 	%r146, [%r161];
	add.s32 	%r147, %r145, %r146;
	ld.shared.u32 	%r148, [%r161+104];
	add.s32 	%r149, %r147, %r148;
	ld.shared.u32 	%r150, [%r161+208];
	add.s32 	%r151, %r149, %r150;
	ld.shared.u32 	%r152, [%r161+312];
	add.s32 	%r153, %r151, %r152;
	ld.shared.u32 	%r154, [%r161+416];
	add.s32 	%r155, %r153, %r154;
	ld.shared.u32 	%r156, [%r161+520];
	add.s32 	%r157, %r155, %r156;
	ld.shared.u32 	%r158, [%r161+624];
	add.s32 	%r159, %r157, %r158;
	ld.shared.u32 	%r160, [%r161+728];
	add.s32 	%r162, %r159, %r160;
	add.s64 	%rd46, %rd46, -16;
	add.s32 	%r161, %r161, 1664;
	setp.ne.s64 	%p11, %rd46, 0;
	@%p11 bra 	$L__BB1_15;
	st.global.u32 	[%rd22], %r162;
$L__BB1_17:
	bar.sync 	0;
	ret;

}


// ===== COMPILED SASS (sm_100) =====

	.target	sm_100

	.elftype	@"ET_EXEC"


//--------------------- .note.nv.tkinfo           --------------------------
	.section	.note.nv.tkinfo,"",@"SHT_NOTE"
	.sectionflags	@"SHF_NOTE_NV_TKINFO"
	.tkinfo
        /*0018*/ 	.word	0x00000002
        /*0030*/ 	.string	""
        /*0030*/ 	.string	"ptxas"
        /*0030*/ 	.string	"Cuda compilation tools, release 13.0, V13.0.88"
        /*0030*/ 	.string	"Build cuda_13.0.r13.0/compiler.36424714_0"
        /*0030*/ 	.string	"-arch sm_100 -m 64 "



//--------------------- .note.nv.cuinfo           --------------------------
	.section	.note.nv.cuinfo,"",@"SHT_NOTE"
	.sectionflags	@"SHF_NOTE_NV_CUINFO"
        /*0018*/ 	.short	0x0002
        /*001a*/ 	.short	0x0064
        /*001c*/ 	.short	0x0082
	.zero		2


//--------------------- .nv.info                  --------------------------
	.section	.nv.info,"",@"SHT_CUDA_INFO"
	.align	4


	//----- nvinfo : EIATTR_REGCOUNT
	.align		4
        /*0000*/ 	.byte	0x04, 0x2f
        /*0002*/ 	.short	(.L_2 - .L_1)
	.align		4
.L_1:
        /*0004*/ 	.word	index@(_Z12shiftLettersPh)
        /*0008*/ 	.word	0x00000008


	//----- nvinfo : EIATTR_FRAME_SIZE
	.align		4
.L_2:
        /*000c*/ 	.byte	0x04, 0x11
        /*000e*/ 	.short	(.L_4 - .L_3)
	.align		4
.L_3:
        /*0010*/ 	.word	index@(_Z12shiftLettersPh)
        /*0014*/ 	.word	0x00000000


	//----- nvinfo : EIATTR_REGCOUNT
	.align		4
.L_4:
        /*0018*/ 	.byte	0x04, 0x2f
        /*001a*/ 	.short	(.L_6 - .L_5)
	.align		4
.L_5:
        /*001c*/ 	.word	index@(_Z12countLettersPhPjm)
        /*0020*/ 	.word	0x0000001c


	//----- nvinfo : EIATTR_FRAME_SIZE
	.align		4
.L_6:
        /*0024*/ 	.byte	0x04, 0x11
        /*0026*/ 	.short	(.L_8 - .L_7)
	.align		4
.L_7:
        /*0028*/ 	.word	index@(_Z12countLettersPhPjm)
        /*002c*/ 	.word	0x00000000


	//----- nvinfo : EIATTR_MIN_STACK_SIZE
	.align		4
.L_8:
        /*0030*/ 	.byte	0x04, 0x12
        /*0032*/ 	.short	(.L_10 - .L_9)
	.align		4
.L_9:
        /*0034*/ 	.word	index@(_Z12countLettersPhPjm)
        /*0038*/ 	.word	0x00000000


	//----- nvinfo : EIATTR_MIN_STACK_SIZE
	.align		4
.L_10:
        /*003c*/ 	.byte	0x04, 0x12
        /*003e*/ 	.short	(.L_12 - .L_11)
	.align		4
.L_11:
        /*0040*/ 	.word	index@(_Z12shiftLettersPh)
        /*0044*/ 	.word	0x00000000
.L_12:


//--------------------- .nv.compat                --------------------------
	.section	.nv.compat,"",@"SHT_CUDA_COMPAT_INFO"
	.align	4
        /*0000*/ 	.byte	0x02, 0x09, 0x00, 0x00, 0x02, 0x02, 0x01, 0x00, 0x02, 0x05, 0x05, 0x00, 0x03, 0x07, 0x01, 0x01
        /*0010*/ 	.byte	0x02, 0x03, 0x00, 0x00, 0x02, 0x06, 0x01, 0x00, 0x04, 0x0b, 0x08, 0x00, 0x09, 0x00, 0x00, 0x00
        /*0020*/ 	.byte	0x00, 0x00, 0x00, 0x00


//--------------------- .nv.info._Z12countLettersPhPjm --------------------------
	.section	.nv.info._Z12countLettersPhPjm,"",@"SHT_CUDA_INFO"
	.sectionflags	@""
	.align	4


	//----- nvinfo : EIATTR_CUDA_API_VERSION
	.align		4
        /*0000*/ 	.byte	0x04, 0x37
        /*0002*/ 	.short	(.L_14 - .L_13)
.L_13:
        /*0004*/ 	.word	0x00000082


	//----- nvinfo : EIATTR_KPARAM_INFO
	.align		4
.L_14:
        /*0008*/ 	.byte	0x04, 0x17
        /*000a*/ 	.short	(.L_16 - .L_15)
.L_15:
        /*000c*/ 	.word	0x00000000
        /*0010*/ 	.short	0x0002
        /*0012*/ 	.short	0x0010
        /*0014*/ 	.byte	0x00, 0xf0, 0x21, 0x00


	//----- nvinfo : EIATTR_KPARAM_INFO
	.align		4
.L_16:
        /*0018*/ 	.byte	0x04, 0x17
        /*001a*/ 	.short	(.L_18 - .L_17)
.L_17:
        /*001c*/ 	.word	0x00000000
        /*0020*/ 	.short	0x0001
        /*0022*/ 	.short	0x0008
        /*0024*/ 	.byte	0x00, 0xf5, 0x21, 0x00


	//----- nvinfo : EIATTR_KPARAM_INFO
	.align		4
.L_18:
        /*0028*/ 	.byte	0x04, 0x17
        /*002a*/ 	.short	(.L_20 - .L_19)
.L_19:
        /*002c*/ 	.word	0x00000000
        /*0030*/ 	.short	0x0000
        /*0032*/ 	.short	0x0000
        /*0034*/ 	.byte	0x00, 0xf5, 0x21, 0x00


	//----- nvinfo : EIATTR_SPARSE_MMA_MASK
	.align		4
.L_20:
        /*0038*/ 	.byte	0x03, 0x50
        /*003a*/ 	.short	0x0000


	//----- nvinfo : EIATTR_MAXREG_COUNT
	.align		4
        /*003c*/ 	.byte	0x03, 0x1b
        /*003e*/ 	.short	0x00ff


	//----- nvinfo : EIATTR_NUM_BARRIERS
	.align		4
        /*0040*/ 	.byte	0x02, 0x4c
        /*0042*/ 	.byte	0x01
	.zero		1


	//----- nvinfo : EIATTR_MERCURY_ISA_VERSION
	.align		4
        /*0044*/ 	.byte	0x03, 0x5f
        /*0046*/ 	.short	0x0101


	//----- nvinfo : EIATTR_VRC_CTA_INIT_COUNT
	.align		4
        /*0048*/ 	.byte	0x02, 0x4a
	.zero		1
	.zero		1


	//----- nvinfo : EIATTR_EXIT_INSTR_OFFSETS
	.align		4
        /*004c*/ 	.byte	0x04, 0x1c
        /*004e*/ 	.short	(.L_22 - .L_21)


	//   ....[0]....
.L_21:
        /*0050*/ 	.word	0x00001af0


	//----- nvinfo : EIATTR_CRS_STACK_SIZE
	.align		4
.L_22:
        /*0054*/ 	.byte	0x04, 0x1e
        /*0056*/ 	.short	(.L_24 - .L_23)
.L_23:
        /*0058*/ 	.word	0x00000000


	//----- nvinfo : EIATTR_CBANK_PARAM_SIZE
	.align		4
.L_24:
        /*005c*/ 	.byte	0x03, 0x19
        /*005e*/ 	.short	0x0018


	//----- nvinfo : EIATTR_PARAM_CBANK
	.align		4
        /*0060*/ 	.byte	0x04, 0x0a
        /*0062*/ 	.short	(.L_26 - .L_25)
	.align		4
.L_25:
        /*0064*/ 	.word	index@(.nv.constant0._Z12countLettersPhPjm)
        /*0068*/ 	.short	0x0380
        /*006a*/ 	.short	0x0018


	//----- nvinfo : EIATTR_SW_WAR
	.align		4
.L_26:
        /*006c*/ 	.byte	0x04, 0x36
        /*006e*/ 	.short	(.L_28 - .L_27)
.L_27:
        /*0070*/ 	.word	0x00000008
.L_28:


//--------------------- .nv.info._Z12shiftLettersPh --------------------------
	.section	.nv.info._Z12shiftLettersPh,"",@"SHT_CUDA_INFO"
	.sectionflags	@""
	.align	4


	//----- nvinfo : EIATTR_CUDA_API_VERSION
	.align		4
        /*0000*/ 	.byte	0x04, 0x37
        /*0002*/ 	.short	(.L_30 - .L_29)
.L_29:
        /*0004*/ 	.word	0x00000082


	//----- nvinfo : EIATTR_KPARAM_INFO
	.align		4
.L_30:
        /*0008*/ 	.byte	0x04, 0x17
        /*000a*/ 	.short	(.L_32 - .L_31)
.L_31:
        /*000c*/ 	.word	0x00000000
        /*0010*/ 	.short	0x0000
        /*0012*/ 	.short	0x0000
        /*0014*/ 	.byte	0x00, 0xf5, 0x21, 0x00


	//----- nvinfo : EIATTR_SPARSE_MMA_MASK
	.align		4
.L_32:
        /*0018*/ 	.byte	0x03, 0x50
        /*001a*/ 	.short	0x0000


	//----- nvinfo : EIATTR_MAXREG_COUNT
	.align		4
        /*001c*/ 	.byte	0x03, 0x1b
        /*001e*/ 	.short	0x00ff


	//----- nvinfo : EIATTR_MERCURY_ISA_VERSION
	.align		4
        /*0020*/ 	.byte	0x03, 0x5f
        /*0022*/ 	.short	0x0101


	//----- nvinfo : EIATTR_VRC_CTA_INIT_COUNT
	.align		4
        /*0024*/ 	.byte	0x02, 0x4a
	.zero		1
	.zero		1


	//----- nvinfo : EIATTR_EXIT_INSTR_OFFSETS
	.align		4
        /*0028*/ 	.byte	0x04, 0x1c
        /*002a*/ 	.short	(.L_34 - .L_33)


	//   ....[0]....
.L_33:
        /*002c*/ 	.word	0x000000c0


	//----- nvinfo : EIATTR_CBANK_PARAM_SIZE
	.align		4
.L_34:
        /*0030*/ 	.byte	0x03, 0x19
        /*0032*/ 	.short	0x0008


	//----- nvinfo : EIATTR_PARAM_CBANK
	.align		4
        /*0034*/ 	.byte	0x04, 0x0a
        /*0036*/ 	.short	(.L_36 - .L_35)
	.align		4
.L_35:
        /*0038*/ 	.word	index@(.nv.constant0._Z12shiftLettersPh)
        /*003c*/ 	.short	0x0380
        /*003e*/ 	.short	0x0008


	//----- nvinfo : EIATTR_SW_WAR
	.align		4
.L_36:
        /*0040*/ 	.byte	0x04, 0x36
        /*0042*/ 	.short	(.L_38 - .L_37)
.L_37:
        /*0044*/ 	.word	0x00000008
.L_38:


//--------------------- .nv.callgraph             --------------------------
	.section	.nv.callgraph,"",@"SHT_CUDA_CALLGRAPH"
	.align	4
	.sectionentsize	8
	.align		4
        /*0000*/ 	.word	0x00000000
	.align		4
        /*0004*/ 	.word	0xffffffff
	.align		4
        /*0008*/ 	.word	0x00000000
	.align		4
        /*000c*/ 	.word	0xfffffffe
	.align		4
        /*0010*/ 	.word	0x00000000
	.align		4
        /*0014*/ 	.word	0xfffffffd
	.align		4
        /*0018*/ 	.word	0x00000000
	.align		4
        /*001c*/ 	.word	0xfffffffc


//--------------------- .nv.constant3             --------------------------
	.section	.nv.constant3,"a",@progbits
	.align	4
.nv.constant3:
	.type		const_ascii_a,@object
	.size		const_ascii_a,(.L_0 - const_ascii_a)
const_ascii_a:
        /*0000*/ 	.byte	0x61, 0x00, 0x00, 0x00
.L_0:


//--------------------- .text._Z12countLettersPhPjm --------------------------
	.section	.text._Z12countLettersPhPjm,"ax",@progbits
	.align	128
        .global         _Z12countLettersPhPjm
        .type           _Z12countLettersPhPjm,@function
        .size           _Z12countLettersPhPjm,(.L_x_11 - _Z12countLettersPhPjm)
        .other          _Z12countLettersPhPjm,@"STO_CUDA_ENTRY STV_DEFAULT"
_Z12countLettersPhPjm:
.text._Z12countLettersPhPjm:
[----:B------:R-:W-:Y:S01]  /*0000*/  LDC R1, c[0x0][0x37c] ;  /* 0x0000df00ff017b82 */ /* 0x000fe20000000800 */
[----:B------:R-:W0:Y:S01]  /*0010*/  S2R R2, SR_CgaCtaId ;  /* 0x0000000000027919 */ /* 0x000e220000008800 */
[----:B------:R-:W-:Y:S01]  /*0020*/  MOV R5, 0x400 ;  /* 0x0000040000057802 */ /* 0x000fe20000000f00 */
[----:B------:R-:W1:Y:S01]  /*0030*/  LDCU.64 UR12, c[0x0][0x390] ;  /* 0x00007200ff0c77ac */ /* 0x000e620008000a00 */
[----:B------:R-:W2:Y:S01]  /*0040*/  S2R R0, SR_TID.X ;  /* 0x0000000000007919 */ /* 0x000ea20000002100 */
[----:B------:R-:W3:Y:S01]  /*0050*/  LDCU.64 UR8, c[0x0][0x358] ;  /* 0x00006b00ff0877ac */ /* 0x000ee20008000a00 */
[----:B-1----:R-:W-:-:S04]  /*0060*/  UISETP.NE.U32.AND UP0, UPT, UR12, URZ, UPT ;  /* 0x000000ff0c00728c */ /* 0x002fc8000bf05070 */
[----:B------:R-:W-:Y:S01]  /*0070*/  UISETP.NE.AND.EX UP0, UPT, UR13, URZ, UPT, UP0 ;  /* 0x000000ff0d00728c */ /* 0x000fe2000bf05300 */
[----:B0-----:R-:W-:-:S05]  /*0080*/  LEA R5, R2, R5, 0x18 ;  /* 0x0000000502057211 */ /* 0x001fca00078ec0ff */
[----:B--2---:R-:W-:-:S05]  /*0090*/  IMAD R4, R0, 0x68, R5 ;  /* 0x0000006800047824 */ /* 0x004fca00078e0205 */
[----:B------:R0:W-:Y:S04]  /*00a0*/  STS.64 [R4], RZ ;  /* 0x000000ff04007388 */ /* 0x0001e80000000a00 */
[----:B------:R0:W-:Y:S04]  /*00b0*/  STS.64 [R4+0x8], RZ ;  /* 0x000008ff04007388 */ /* 0x0001e80000000a00 */
        /* <DEDUP_REMOVED lines=10> */
[----:B------:R0:W-:Y:S01]  /*0160*/  STS.64 [R4+0x60], RZ ;  /* 0x000060ff04007388 */ /* 0x0001e20000000a00 */
[----:B------:R-:W-:Y:S06]  /*0170*/  BAR.SYNC.DEFER_BLOCKING 0x0 ;  /* 0x0000000000007b1d */ /* 0x000fec0000010000 */
[----:B---3--:R-:W-:Y:S05]  /*0180*/  BRA.U !UP0, `(.L_x_0) ;  /* 0x0000000d08687547 */ /* 0x008fea000b800000 */
[----:B------:R-:W-:Y:S02]  /*0190*/  UISETP.GE.U32.AND UP1, UPT, UR12, 0x10, UPT ;  /* 0x000000100c00788c */ /* 0x000fe4000bf26070 */
[----:B------:R-:W-:Y:S02]  /*01a0*/  ULOP3.LUT UR10, UR12, 0xf, URZ, 0xc0, !UPT ;  /* 0x0000000f0c0a7892 */ /* 0x000fe4000f8ec0ff */
[----:B------:R-:W-:Y:S02]  /*01b0*/  UISETP.GE.U32.AND.EX UP1, UPT, UR13, URZ, UPT, UP1 ;  /* 0x000000ff0d00728c */ /* 0x000fe4000bf26110 */
[----:B------:R-:W-:Y:S01]  /*01c0*/  UISETP.NE.U32.AND UP0, UPT, UR10, URZ, UPT ;  /* 0x000000ff0a00728c */ /* 0x000fe2000bf05070 */
[----:B------:R-:W-:Y:S01]  /*01d0*/  UMOV UR5, URZ ;  /* 0x000000ff00057c82 */ /* 0x000fe20008000000 */
[----:B------:R-:W-:Y:S02]  /*01e0*/  UMOV UR6, URZ ;  /* 0x000000ff00067c82 */ /* 0x000fe40008000000 */
[----:B------:R-:W-:-:S03]  /*01f0*/  UISETP.NE.AND.EX UP0, UPT, URZ, URZ, UPT, UP0 ;  /* 0x000000ffff00728c */ /* 0x000fc6000bf05300 */
[----:B------:R-:W-:Y:S08]  /*0200*/  BRA.U !UP1, `(.L_x_1) ;  /* 0x0000000509807547 */ /* 0x000ff0000b800000 */
[----:B------:R-:W1:Y:S01]  /*0210*/  LDC.64 R2, c[0x0][0x380] ;  /* 0x0000e000ff027b82 */ /* 0x000e620000000a00 */
[----:B------:R-:W2:Y:S01]  /*0220*/  LDCU UR6, c[0x0][0x394] ;  /* 0x00007280ff0677ac */ /* 0x000ea20008000800 */
[----:B------:R-:W-:-:S07]  /*0230*/  ULOP3.LUT UR5, UR12, 0xfffffff0, URZ, 0xc0, !UPT ;  /* 0xfffffff00c057892 */ /* 0x000fce000f8ec0ff */
[----:B------:R-:W-:Y:S01]  /*0240*/  UMOV UR4, UR5 ;  /* 0x0000000500047c82 */ /* 0x000fe20008000000 */
[----:B--2---:R-:W-:Y:S01]  /*0250*/  UMOV UR7, UR6 ;  /* 0x0000000600077c82 */ /* 0x004fe20008000000 */
[----:B-1----:R-:W-:-:S04]  /*0260*/  IMAD.WIDE.U32 R2, R0, UR12, R2 ;  /* 0x0000000c00027c25 */ /* 0x002fc8000f8e0002 */
[----:B------:R-:W-:Y:S01]  /*0270*/  IMAD R3, R0, UR13, R3 ;  /* 0x0000000d00037c24 */ /* 0x000fe2000f8e0203 */
[----:B------:R-:W-:-:S05]  /*0280*/  IADD3 R2, P0, PT, R2, 0x7, RZ ;  /* 0x0000000702027810 */ /* 0x000fca0007f1e0ff */
[----:B------:R-:W-:-:S08]  /*0290*/  IMAD.X R3, RZ, RZ, R3, P0 ;  /* 0x000000ffff037224 */ /* 0x000fd000000e0603 */
.L_x_2:
[----:B------:R-:W2:Y:S04]  /*02a0*/  LDG.E.U8 R9, desc[UR8][R2.64+-0x7] ;  /* 0xfffff90802097981 */ /* 0x000ea8000c1e1100 */
[----:B-1----:R-:W3:Y:S04]  /*02b0*/  LDG.E.U8 R13, desc[UR8][R2.64+-0x6] ;  /* 0xfffffa08020d7981 */ /* 0x002ee8000c1e1100 */
[----:B------:R-:W4:Y:S04]  /*02c0*/  LDG.E.U8 R15, desc[UR8][R2.64+-0x5] ;  /* 0xfffffb08020f7981 */ /* 0x000f28000c1e1100 */
[----:B------:R-:W5:Y:S04]  /*02d0*/  LDG.E.U8 R23, desc[UR8][R2.64+-0x4] ;  /* 0xfffffc0802177981 */ /* 0x000f68000c1e1100 */
[----:B------:R-:W4:Y:S04]  /*02e0*/  LDG.E.U8 R25, desc[UR8][R2.64+-0x3] ;  /* 0xfffffd0802197981 */ /* 0x000f28000c1e1100 */
[----:B------:R-:W4:Y:S04]  /*02f0*/  LDG.E.U8 R11, desc[UR8][R2.64+-0x2] ;  /* 0xfffffe08020b7981 */ /* 0x000f28000c1e1100 */
[----:B------:R-:W4:Y:S01]  /*0300*/  LDG.E.U8 R7, desc[UR8][R2.64+-0x1] ;  /* 0xffffff0802077981 */ /* 0x000f22000c1e1100 */
[----:B--2---:R-:W-:-:S03]  /*0310*/  IMAD R6, R9, 0x4, R4 ;  /* 0x0000000409067824 */ /* 0x004fc600078e0204 */
[----:B------:R-:W2:Y:S04]  /*0320*/  LDG.E.U8 R9, desc[UR8][R2.64] ;  /* 0x0000000802097981 */ /* 0x000ea8000c1e1100 */
[----:B------:R-:W1:Y:S02]  /*0330*/  LDS R8, [R6] ;  /* 0x0000000006087984 */ /* 0x000e640000000800 */
[----:B-1----:R-:W-:Y:S02]  /*0340*/  VIADD R17, R8, 0x1 ;  /* 0x0000000108117836 */ /* 0x002fe40000000000 */
[--C-:B---3--:R-:W-:Y:S02]  /*0350*/  IMAD R8, R13, 0x4, R4.reuse ;  /* 0x000000040d087824 */ /* 0x108fe400078e0204 */
[----:B------:R-:W3:Y:S04]  /*0360*/  LDG.E.U8 R13, desc[UR8][R2.64+0x1] ;  /* 0x00000108020d7981 */ /* 0x000ee8000c1e1100 */
[----:B------:R1:W-:Y:S04]  /*0370*/  STS [R6], R17 ;  /* 0x0000001106007388 */ /* 0x0003e80000000800 */
[----:B------:R-:W0:Y:S01]  /*0380*/  LDS R10, [R8] ;  /* 0x00000000080a7984 */ /* 0x000e220000000800 */
[----:B-----5:R-:W-:-:S03]  /*0390*/  IMAD R23, R23, 0x4, R4 ;  /* 0x0000000417177824 */ /* 0x020fc600078e0204 */
[----:B-1----:R-:W5:Y:S01]  /*03a0*/  LDG.E.U8 R17, desc[UR8][R2.64+0x3] ;  /* 0x0000030802117981 */ /* 0x002f62000c1e1100 */
[----:B0-----:R-:W-:Y:S02]  /*03b0*/  VIADD R19, R10, 0x1 ;  /* 0x000000010a137836 */ /* 0x001fe40000000000 */
[--C-:B----4-:R-:W-:Y:S02]  /*03c0*/  IMAD R10, R15, 0x4, R4.reuse ;  /* 0x000000040f0a7824 */ /* 0x110fe400078e0204 */
[----:B------:R-:W4:Y:S04]  /*03d0*/  LDG.E.U8 R15, desc[UR8][R2.64+0x2] ;  /* 0x00000208020f7981 */ /* 0x000f28000c1e1100 */
[----:B------:R0:W-:Y:S04]  /*03e0*/  STS [R8], R19 ;  /* 0x0000001308007388 */ /* 0x0001e80000000800 */
[----:B------:R-:W1:Y:S01]  /*03f0*/  LDS R12, [R10] ;  /* 0x000000000a0c7984 */ /* 0x000e620000000800 */
[----:B------:R-:W-:-:S03]  /*0400*/  IMAD R25, R25, 0x4, R4 ;  /* 0x0000000419197824 */ /* 0x000fc600078e0204 */
[----:B0-----:R-:W5:Y:S01]  /*0410*/  LDG.E.U8 R19, desc[UR8][R2.64+0x4] ;  /* 0x0000040802137981 */ /* 0x001f62000c1e1100 */
[----:B-1----:R-:W-:-:S05]  /*0420*/  VIADD R21, R12, 0x1 ;  /* 0x000000010c157836 */ /* 0x002fca0000000000 */
[----:B------:R-:W-:Y:S04]  /*0430*/  STS [R10], R21 ;  /* 0x000000150a007388 */ /* 0x000fe80000000800 */
[----:B------:R-:W0:Y:S02]  /*0440*/  LDS R6, [R23] ;  /* 0x0000000017067984 */ /* 0x000e240000000800 */
[----:B0-----:R-:W-:-:S05]  /*0450*/  IADD3 R6, PT, PT, R6, 0x1, RZ ;  /* 0x0000000106067810 */ /* 0x001fca0007ffe0ff */
[----:B------:R-:W-:Y:S04]  /*0460*/  STS [R23], R6 ;  /* 0x0000000617007388 */ /* 0x000fe80000000800 */
[----:B------:R-:W0:Y:S01]  /*0470*/  LDS R8, [R25] ;  /* 0x0000000019087984 */ /* 0x000e220000000800 */
[----:B------:R-:W-:-:S03]  /*0480*/  IMAD R12, R11, 0x4, R4 ;  /* 0x000000040b0c7824 */ /* 0x000fc600078e0204 */
[----:B------:R-:W5:Y:S01]  /*0490*/  LDG.E.U8 R11, desc[UR8][R2.64+0x5] ;  /* 0x00000508020b7981 */ /* 0x000f62000c1e1100 */
[----:B0-----:R-:W-:-:S05]  /*04a0*/  VIADD R8, R8, 0x1 ;  /* 0x0000000108087836 */ /* 0x001fca0000000000 */
[----:B------:R-:W-:Y:S04]  /*04b0*/  STS [R25], R8 ;  /* 0x0000000819007388 */ /* 0x000fe80000000800 */
[----:B------:R-:W0:Y:S02]  /*04c0*/  LDS R10, [R12] ;  /* 0x000000000c0a7984 */ /* 0x000e240000000800 */
[----:B0-----:R-:W-:Y:S02]  /*04d0*/  VIADD R21, R10, 0x1 ;  /* 0x000000010a157836 */ /* 0x001fe40000000000 */
[----:B------:R-:W-:Y:S02]  /*04e0*/  IMAD R10, R7, 0x4, R4 ;  /* 0x00000004070a7824 */ /* 0x000fe400078e0204 */
[----:B------:R-:W5:Y:S04]  /*04f0*/  LDG.E.U8 R7, desc[UR8][R2.64+0x6] ;  /* 0x0000060802077981 */ /* 0x000f68000c1e1100 */
[----:B------:R-:W-:Y:S04]  /*0500*/  STS [R12], R21 ;  /* 0x000000150c007388 */ /* 0x000fe80000000800 */
[----:B------:R-:W0:Y:S02]  /*0510*/  LDS R6, [R10] ;  /* 0x000000000a067984 */ /* 0x000e240000000800 */
[----:B0-----:R-:W-:-:S02]  /*0520*/  VIADD R23, R6, 0x1 ;  /* 0x0000000106177836 */ /* 0x001fc40000000000 */
[--C-:B--2---:R-:W-:Y:S02]  /*0530*/  IMAD R6, R9, 0x4, R4.reuse ;  /* 0x0000000409067824 */ /* 0x104fe400078e0204 */
[----:B------:R-:W2:Y:S04]  /*0540*/  LDG.E.U8 R9, desc[UR8][R2.64+0x7] ;  /* 0x0000070802097981 */ /* 0x000ea8000c1e1100 */
[----:B------:R-:W-:Y:S04]  /*0550*/  STS [R10], R23 ;  /* 0x000000170a007388 */ /* 0x000fe80000000800 */
[----:B------:R-:W0:Y:S02]  /*0560*/  LDS R8, [R6] ;  /* 0x0000000006087984 */ /* 0x000e240000000800 */
[----:B0-----:R-:W-:Y:S01]  /*0570*/  IADD3 R25, PT, PT, R8, 0x1, RZ ;  /* 0x0000000108197810 */ /* 0x001fe20007ffe0ff */
[----:B---3--:R-:W-:-:S02]  /*0580*/  IMAD R8, R13, 0x4, R4 ;  /* 0x000000040d087824 */ /* 0x008fc400078e0204 */
[----:B------:R-:W3:Y:S04]  /*0590*/  LDG.E.U8 R13, desc[UR8][R2.64+0x8] ;  /* 0x00000808020d7981 */ /* 0x000ee8000c1e1100 */
[----:B------:R-:W-:Y:S04]  /*05a0*/  STS [R6], R25 ;  /* 0x0000001906007388 */ /* 0x000fe80000000800 */
[----:B------:R-:W0:Y:S01]  /*05b0*/  LDS R12, [R8] ;  /* 0x00000000080c7984 */ /* 0x000e220000000800 */
[----:B----4-:R-:W-:Y:S02]  /*05c0*/  IMAD R15, R15, 0x4, R4 ;  /* 0x000000040f0f7824 */ /* 0x010fe400078e0204 */
[----:B0-----:R-:W-:-:S05]  /*05d0*/  VIADD R21, R12, 0x1 ;  /* 0x000000010c157836 */ /* 0x001fca0000000000 */
[----:B------:R-:W-:Y:S04]  /*05e0*/  STS [R8], R21 ;  /* 0x0000001508007388 */ /* 0x000fe80000000800 */
[----:B------:R-:W0:Y:S01]  /*05f0*/  LDS R10, [R15] ;  /* 0x000000000f0a7984 */ /* 0x000e220000000800 */
[----:B-----5:R-:W-:Y:S02]  /*0600*/  IMAD R17, R17, 0x4, R4 ;  /* 0x0000000411117824 */ /* 0x020fe400078e0204 */
[----:B0-----:R-:W-:-:S05]  /*0610*/  VIADD R10, R10, 0x1 ;  /* 0x000000010a0a7836 */ /* 0x001fca0000000000 */
[----:B------:R-:W-:Y:S04]  /*0620*/  STS [R15], R10 ;  /* 0x0000000a0f007388 */ /* 0x000fe80000000800 */
[----:B------:R-:W0:Y:S01]  /*0630*/  LDS R12, [R17] ;  /* 0x00000000110c7984 */ /* 0x000e220000000800 */
[----:B------:R-:W-:Y:S02]  /*0640*/  IMAD R19, R19, 0x4, R4 ;  /* 0x0000000413137824 */ /* 0x000fe400078e0204 */
[----:B0-----:R-:W-:-:S05]  /*0650*/  VIADD R12, R12, 0x1 ;  /* 0x000000010c0c7836 */ /* 0x001fca0000000000 */
[----:B------:R-:W-:Y:S04]  /*0660*/  STS [R17], R12 ;  /* 0x0000000c11007388 */ /* 0x000fe80000000800 */
[----:B------:R-:W0:Y:S01]  /*0670*/  LDS R6, [R19] ;  /* 0x0000000013067984 */ /* 0x000e220000000800 */
[----:B------:R-:W-:Y:S01]  /*0680*/  IMAD R11, R11, 0x4, R4 ;  /* 0x000000040b0b7824 */ /* 0x000fe200078e0204 */
[----:B0-----:R-:W-:-:S05]  /*0690*/  IADD3 R6, PT, PT, R6, 0x1, RZ ;  /* 0x0000000106067810 */ /* 0x001fca0007ffe0ff */
[----:B------:R-:W-:Y:S04]  /*06a0*/  STS [R19], R6 ;  /* 0x0000000613007388 */ /* 0x000fe80000000800 */
[----:B------:R-:W0:Y:S01]  /*06b0*/  LDS R8, [R11] ;  /* 0x000000000b087984 */ /* 0x000e220000000800 */
[----:B------:R-:W-:Y:S02]  /*06c0*/  IMAD R7, R7, 0x4, R4 ;  /* 0x0000000407077824 */ /* 0x000fe400078e0204 */
[----:B0-----:R-:W-:-:S05]  /*06d0*/  VIADD R8, R8, 0x1 ;  /* 0x0000000108087836 */ /* 0x001fca0000000000 */
[----:B------:R-:W-:Y:S04]  /*06e0*/  STS [R11], R8 ;  /* 0x000000080b007388 */ /* 0x000fe80000000800 */
[----:B------:R-:W0:Y:S01]  /*06f0*/  LDS R10, [R7] ;  /* 0x00000000070a7984 */ /* 0x000e220000000800 */
[----:B--2---:R-:W-:Y:S02]  /*0700*/  IMAD R9, R9, 0x4, R4 ;  /* 0x0000000409097824 */ /* 0x004fe400078e0204 */
[----:B0-----:R-:W-:-:S05]  /*0710*/  VIADD R10, R10, 0x1 ;  /* 0x000000010a0a7836 */ /* 0x001fca0000000000 */
[----:B------:R-:W-:Y:S04]  /*0720*/  STS [R7], R10 ;  /* 0x0000000a07007388 */ /* 0x000fe80000000800 */
[----:B------:R-:W0:Y:S01]  /*0730*/  LDS R12, [R9] ;  /* 0x00000000090c7984 */ /* 0x000e220000000800 */
[----:B---3--:R-:W-:Y:S02]  /*0740*/  IMAD R13, R13, 0x4, R4 ;  /* 0x000000040d0d7824 */ /* 0x008fe400078e0204 */
[----:B0-----:R-:W-:-:S05]  /*0750*/  VIADD R12, R12, 0x1 ;  /* 0x000000010c0c7836 */ /* 0x001fca0000000000 */
[----:B------:R-:W-:Y:S04]  /*0760*/  STS [R9], R12 ;  /* 0x0000000c09007388 */ /* 0x000fe80000000800 */
[----:B------:R-:W0:Y:S01]  /*0770*/  LDS R6, [R13] ;  /* 0x000000000d067984 */ /* 0x000e220000000800 */
[----:B------:R-:W-:-:S04]  /*0780*/  UIADD3 UR4, UP1, UPT, UR4, -0x10, URZ ;  /* 0xfffffff004047890 */ /* 0x000fc8000ff3e0ff */
[----:B------:R-:W-:Y:S02]  /*0790*/  UIADD3.X UR7, UPT, UPT, UR7, -0x1, URZ, UP1, !UPT ;  /* 0xffffffff07077890 */ /* 0x000fe40008ffe4ff */
[----:B------:R-:W-:-:S04]  /*07a0*/  UISETP.NE.U32.AND UP1, UPT, UR4, URZ, UPT ;  /* 0x000000ff0400728c */ /* 0x000fc8000bf25070 */
[----:B------:R-:W-:Y:S01]  /*07b0*/  UISETP.NE.AND.EX UP1, UPT, UR7, URZ, UPT, UP1 ;  /* 0x000000ff0700728c */ /* 0x000fe2000bf25310 */
[----:B------:R-:W-:Y:S02]  /*07c0*/  IADD3 R2, P0, PT, R2, 0x10, RZ ;  /* 0x0000001002027810 */ /* 0x000fe40007f1e0ff */
[----:B0-----:R-:W-:-:S05]  /*07d0*/  IADD3 R6, PT, PT, R6, 0x1, RZ ;  /* 0x0000000106067810 */ /* 0x001fca0007ffe0ff */
[----:B------:R1:W-:Y:S01]  /*07e0*/  STS [R13], R6 ;  /* 0x000000060d007388 */ /* 0x0003e20000000800 */
[----:B------:R-:W-:Y:S01]  /*07f0*/  IMAD.X R3, RZ, RZ, R3, P0 ;  /* 0x000000ffff037224 */ /* 0x000fe200000e0603 */
[----:B------:R-:W-:Y:S06]  /*0800*/  BRA.U UP1, `(.L_x_2) ;  /* 0xfffffff901a47547 */ /* 0x000fec000b83ffff */
.L_x_1:
[----:B------:R-:W-:Y:S05]  /*0810*/  BRA.U !UP0, `(.L_x_0) ;  /* 0x0000000508c47547 */ /* 0x000fea000b800000 */
[----:B------:R-:W-:Y:S02]  /*0820*/  UISETP.GE.U32.AND UP1, UPT, UR10, 0x8, UPT ;  /* 0x000000080a00788c */ /* 0x000fe4000bf26070 */
[----:B------:R-:W-:Y:S02]  /*0830*/  ULOP3.LUT UR4, UR12, 0x7, URZ, 0xc0, !UPT ;  /* 0x000000070c047892 */ /* 0x000fe4000f8ec0ff */
[----:B------:R-:W-:Y:S02]  /*0840*/  UISETP.GE.U32.AND.EX UP1, UPT, URZ, URZ, UPT, UP1 ;  /* 0x000000ffff00728c */ /* 0x000fe4000bf26110 */
[----:B------:R-:W-:-:S04]  /*0850*/  UISETP.NE.U32.AND UP0, UPT, UR4, URZ, UPT ;  /* 0x000000ff0400728c */ /* 0x000fc8000bf05070 */
[----:B------:R-:W-:-:S03]  /*0860*/  UISETP.NE.AND.EX UP0, UPT, URZ, URZ, UPT, UP0 ;  /* 0x000000ffff00728c */ /* 0x000fc6000bf05300 */
[----:B------:R-:W-:Y:S08]  /*0870*/  BRA.U !UP1, `(.L_x_3) ;  /* 0x0000000109c47547 */ /* 0x000ff0000b800000 */
[----:B------:R-:W2:Y:S01]  /*0880*/  LDCU.64 UR10, c[0x0][0x380] ;  /* 0x00007000ff0a77ac */ /* 0x000ea20008000a00 */
[----:B------:R-:W-:Y:S02]  /*0890*/  IMAD.U32 R8, RZ, RZ, UR5 ;  /* 0x00000005ff087e24 */ /* 0x000fe4000f8e00ff */
[----:B------:R-:W-:Y:S02]  /*08a0*/  IMAD.U32 R9, RZ, RZ, UR6 ;  /* 0x00000006ff097e24 */ /* 0x000fe4000f8e00ff */
[----:B------:R-:W-:-:S04]  /*08b0*/  IMAD.WIDE.U32 R8, R0, UR12, R8 ;  /* 0x0000000c00087c25 */ /* 0x000fc8000f8e0008 */
[----:B------:R-:W-:Y:S01]  /*08c0*/  IMAD R2, R0, UR13, R9 ;  /* 0x0000000d00027c24 */ /* 0x000fe2000f8e0209 */
[----:B--2---:R-:W-:-:S04]  /*08d0*/  IADD3 R8, P0, PT, R8, UR10, RZ ;  /* 0x0000000a08087c10 */ /* 0x004fc8000ff1e0ff */
[----:B------:R-:W-:-:S05]  /*08e0*/  IADD3.X R9, PT, PT, R2, UR11, RZ, P0, !PT ;  /* 0x0000000b02097c10 */ /* 0x000fca00087fe4ff */
[----:B------:R-:W2:Y:S04]  /*08f0*/  LDG.E.U8 R7, desc[UR8][R8.64] ;  /* 0x0000000808077981 */ /* 0x000ea8000c1e1100 */
[----:B-1----:R-:W3:Y:S04]  /*0900*/  LDG.E.U8 R13, desc[UR8][R8.64+0x1] ;  /* 0x00000108080d7981 */ /* 0x002ee8000c1e1100 */
[----:B------:R-:W4:Y:S04]  /*0910*/  LDG.E.U8 R15, desc[UR8][R8.64+0x2] ;  /* 0x00000208080f7981 */ /* 0x000f28000c1e1100 */
[----:B------:R-:W5:Y:S04]  /*0920*/  LDG.E.U8 R17, desc[UR8][R8.64+0x3] ;  /* 0x0000030808117981 */ /* 0x000f68000c1e1100 */
[----:B------:R-:W5:Y:S04]  /*0930*/  LDG.E.U8 R19, desc[UR8][R8.64+0x4] ;  /* 0x0000040808137981 */ /* 0x000f68000c1e1100 */
[----:B------:R-:W5:Y:S04]  /*0940*/  LDG.E.U8 R21, desc[UR8][R8.64+0x5] ;  /* 0x0000050808157981 */ /* 0x000f68000c1e1100 */
[----:B------:R-:W5:Y:S01]  /*0950*/  LDG.E.U8 R3, desc[UR8][R8.64+0x6] ;  /* 0x0000060808037981 */ /* 0x000f62000c1e1100 */
[----:B--2---:R-:W-:-:S03]  /*0960*/  IMAD R2, R7, 0x4, R4 ;  /* 0x0000000407027824 */ /* 0x004fc600078e0204 */
[----:B------:R1:W2:Y:S04]  /*0970*/  LDG.E.U8 R7, desc[UR8][R8.64+0x7] ;  /* 0x0000070808077981 */ /* 0x0002a8000c1e1100 */
[----:B------:R-:W0:Y:S01]  /*0980*/  LDS R6, [R2] ;  /* 0x0000000002067984 */ /* 0x000e220000000800 */
[----:B---3--:R-:W-:Y:S02]  /*0990*/  IMAD R13, R13, 0x4, R4 ;  /* 0x000000040d0d7824 */ /* 0x008fe400078e0204 */
[----:B0-----:R-:W-:-:S05]  /*09a0*/  VIADD R11, R6, 0x1 ;  /* 0x00000001060b7836 */ /* 0x001fca0000000000 */
[----:B------:R-:W-:Y:S04]  /*09b0*/  STS [R2], R11 ;  /* 0x0000000b02007388 */ /* 0x000fe80000000800 */
[----:B------:R-:W0:Y:S01]  /*09c0*/  LDS R6, [R13] ;  /* 0x000000000d067984 */ /* 0x000e220000000800 */
[----:B----4-:R-:W-:Y:S01]  /*09d0*/  LEA R15, R15, R4, 0x2 ;  /* 0x000000040f0f7211 */ /* 0x010fe200078e10ff */
[----:B0-----:R-:W-:-:S05]  /*09e0*/  VIADD R6, R6, 0x1 ;  /* 0x0000000106067836 */ /* 0x001fca0000000000 */
[----:B------:R-:W-:Y:S04]  /*09f0*/  STS [R13], R6 ;  /* 0x000000060d007388 */ /* 0x000fe80000000800 */
[----:B------:R-:W0:Y:S01]  /*0a00*/  LDS R10, [R15] ;  /* 0x000000000f0a7984 */ /* 0x000e220000000800 */
[----:B-----5:R-:W-:Y:S02]  /*0a10*/  IMAD R17, R17, 0x4, R4 ;  /* 0x0000000411117824 */ /* 0x020fe400078e0204 */
[----:B0-----:R-:W-:-:S05]  /*0a20*/  VIADD R10, R10, 0x1 ;  /* 0x000000010a0a7836 */ /* 0x001fca0000000000 */
[----:B------:R-:W-:Y:S04]  /*0a30*/  STS [R15], R10 ;  /* 0x0000000a0f007388 */ /* 0x000fe80000000800 */
[----:B-1----:R-:W0:Y:S01]  /*0a40*/  LDS R8, [R17] ;  /* 0x0000000011087984 */ /* 0x002e220000000800 */
[----:B------:R-:W-:Y:S02]  /*0a50*/  IMAD R19, R19, 0x4, R4 ;  /* 0x0000000413137824 */ /* 0x000fe400078e0204 */
[----:B0-----:R-:W-:-:S05]  /*0a60*/  VIADD R8, R8, 0x1 ;  /* 0x0000000108087836 */ /* 0x001fca0000000000 */
[----:B------:R-:W-:Y:S04]  /*0a70*/  STS [R17], R8 ;  /* 0x0000000811007388 */ /* 0x000fe80000000800 */
[----:B------:R-:W0:Y:S01]  /*0a80*/  LDS R2, [R19] ;  /* 0x0000000013027984 */ /* 0x000e220000000800 */
[----:B------:R-:W-:Y:S02]  /*0a90*/  IMAD R21, R21, 0x4, R4 ;  /* 0x0000000415157824 */ /* 0x000fe400078e0204 */
[----:B0-----:R-:W-:-:S05]  /*0aa0*/  VIADD R2, R2, 0x1 ;  /* 0x0000000102027836 */ /* 0x001fca0000000000 */
[----:B------:R-:W-:Y:S04]  /*0ab0*/  STS [R19], R2 ;  /* 0x0000000213007388 */ /* 0x000fe80000000800 */
[----:B------:R-:W0:Y:S01]  /*0ac0*/  LDS R6, [R21] ;  /* 0x0000000015067984 */ /* 0x000e220000000800 */
[----:B------:R-:W-:Y:S01]  /*0ad0*/  LEA R3, R3, R4, 0x2 ;  /* 0x0000000403037211 */ /* 0x000fe200078e10ff */
[----:B0-----:R-:W-:-:S05]  /*0ae0*/  VIADD R6, R6, 0x1 ;  /* 0x0000000106067836 */ /* 0x001fca0000000000 */
[----:B------:R-:W-:Y:S04]  /*0af0*/  STS [R21], R6 ;  /* 0x0000000615007388 */ /* 0x000fe80000000800 */
[----:B------:R-:W0:Y:S01]  /*0b00*/  LDS R9, [R3] ;  /* 0x0000000003097984 */ /* 0x000e220000000800 */
[----:B--2---:R-:W-:Y:S02]  /*0b10*/  IMAD R7, R7, 0x4, R4 ;  /* 0x0000000407077824 */ /* 0x004fe400078e0204 */
[----:B0-----:R-:W-:-:S05]  /*0b20*/  VIADD R10, R9, 0x1 ;  /* 0x00000001090a7836 */ /* 0x001fca0000000000 */
[----:B------:R-:W-:Y:S04]  /*0b30*/  STS [R3], R10 ;  /* 0x0000000a03007388 */ /* 0x000fe80000000800 */
[----:B------:R-:W0:Y:S01]  /*0b40*/  LDS R8, [R7] ;  /* 0x0000000007087984 */ /* 0x000e220000000800 */
[----:B------:R-:W-:-:S04]  /*0b50*/  UIADD3 UR5, UP1, UPT, UR5, 0x8, URZ ;  /* 0x0000000805057890 */ /* 0x000fc8000ff3e0ff */
[----:B------:R-:W-:Y:S01]  /*0b60*/  UIADD3.X UR6, UPT, UPT, URZ, UR6, URZ, UP1, !UPT ;  /* 0x00000006ff067290 */ /* 0x000fe20008ffe4ff */
[----:B0-----:R-:W-:-:S05]  /*0b70*/  VIADD R8, R8, 0x1 ;  /* 0x0000000108087836 */ /* 0x001fca0000000000 */
[----:B------:R2:W-:Y:S06]  /*0b80*/  STS [R7], R8 ;  /* 0x0000000807007388 */ /* 0x0005ec0000000800 */
.L_x_3:
[----:B------:R-:W-:Y:S05]  /*0b90*/  BRA.U !UP0, `(.L_x_0) ;  /* 0x0000000108e47547 */ /* 0x000fea000b800000 */
[----:B------:R-:W-:Y:S02]  /*0ba0*/  UISETP.GE.U32.AND UP1, UPT, UR4, 0x4, UPT ;  /* 0x000000040400788c */ /* 0x000fe4000bf26070 */
[----:B------:R-:W-:Y:S02]  /*0bb0*/  ULOP3.LUT UR7, UR12, 0x3, URZ, 0xc0, !UPT ;  /* 0x000000030c077892 */ /* 0x000fe4000f8ec0ff */
[----:B------:R-:W-:Y:S02]  /*0bc0*/  UISETP.GE.U32.AND.EX UP1, UPT, URZ, URZ, UPT, UP1 ;  /* 0x000000ffff00728c */ /* 0x000fe4000bf26110 */
[----:B------:R-:W-:Y:S01]  /*0bd0*/  UISETP.NE.U32.AND UP0, UPT, UR7, URZ, UPT ;  /* 0x000000ff0700728c */ /* 0x000fe2000bf05070 */
[----:B------:R-:W-:-:S03]  /*0be0*/  UMOV UR4, URZ ;  /* 0x000000ff00047c82 */ /* 0x000fc60008000000 */
[----:B------:R-:W-:-:S03]  /*0bf0*/  UISETP.NE.AND.EX UP0, UPT, UR4, URZ, UPT, UP0 ;  /* 0x000000ff0400728c */ /* 0x000fc6000bf05300 */
[----:B------:R-:W-:Y:S08]  /*0c00*/  BRA.U !UP1, `(.L_x_4) ;  /* 0x0000000109747547 */ /* 0x000ff0000b800000 */
[----:B------:R-:W3:Y:S01]  /*0c10*/  LDCU.64 UR10, c[0x0][0x380] ;  /* 0x00007000ff0a77ac */ /* 0x000ee20008000a00 */
[----:B------:R-:W-:Y:S02]  /*0c20*/  IMAD.U32 R2, RZ, RZ, UR5 ;  /* 0x00000005ff027e24 */ /* 0x000fe4000f8e00ff */
[----:B------:R-:W-:Y:S02]  /*0c30*/  IMAD.U32 R3, RZ, RZ, UR6 ;  /* 0x00000006ff037e24 */ /* 0x000fe4000f8e00ff */
[----:B------:R-:W-:-:S04]  /*0c40*/  IMAD.WIDE.U32 R2, R0, UR12, R2 ;  /* 0x0000000c00027c25 */ /* 0x000fc8000f8e0002 */
[----:B------:R-:W-:Y:S01]  /*0c50*/  IMAD R3, R0, UR13, R3 ;  /* 0x0000000d00037c24 */ /* 0x000fe2000f8e0203 */
[----:B---3--:R-:W-:-:S04]  /*0c60*/  IADD3 R2, P0, PT, R2, UR10, RZ ;  /* 0x0000000a02027c10 */ /* 0x008fc8000ff1e0ff */
[----:B------:R-:W-:-:S05]  /*0c70*/  IADD3.X R3, PT, PT, R3, UR11, RZ, P0, !PT ;  /* 0x0000000b03037c10 */ /* 0x000fca00087fe4ff */
[----:B--2---:R-:W2:Y:S04]  /*0c80*/  LDG.E.U8 R7, desc[UR8][R2.64] ;  /* 0x0000000802077981 */ /* 0x004ea8000c1e1100 */
[----:B------:R-:W3:Y:S04]  /*0c90*/  LDG.E.U8 R11, desc[UR8][R2.64+0x1] ;  /* 0x00000108020b7981 */ /* 0x000ee8000c1e1100 */
[----:B-1----:R-:W4:Y:S04]  /*0ca0*/  LDG.E.U8 R13, desc[UR8][R2.64+0x2] ;  /* 0x00000208020d7981 */ /* 0x002f28000c1e1100 */
[----:B------:R-:W5:Y:S01]  /*0cb0*/  LDG.E.U8 R15, desc[UR8][R2.64+0x3] ;  /* 0x00000308020f7981 */ /* 0x000f62000c1e1100 */
[----:B------:R-:W-:-:S04]  /*0cc0*/  UIADD3 UR5, UP1, UPT, UR5, 0x4, URZ ;  /* 0x0000000405057890 */ /* 0x000fc8000ff3e0ff */
[----:B------:R-:W-:Y:S01]  /*0cd0*/  UIADD3.X UR6, UPT, UPT, URZ, UR6, URZ, UP1, !UPT ;  /* 0x00000006ff067290 */ /* 0x000fe20008ffe4ff */
[----:B--2---:R-:W-:Y:S01]  /*0ce0*/  IMAD R9, R7, 0x4, R4 ;  /* 0x0000000407097824 */ /* 0x004fe200078e0204 */
[----:B---3--:R-:W-:-:S04]  /*0cf0*/  LEA R10, R11, R4, 0x2 ;  /* 0x000000040b0a7211 */ /* 0x008fc800078e10ff */
[----:B------:R-:W1:Y:S01]  /*0d00*/  LDS R6, [R9] ;  /* 0x0000000009067984 */ /* 0x000e620000000800 */
[--C-:B----4-:R-:W-:Y:S02]  /*0d10*/  IMAD R13, R13, 0x4, R4.reuse ;  /* 0x000000040d0d7824 */ /* 0x110fe400078e0204 */
[----:B-----5:R-:W-:Y:S02]  /*0d20*/  IMAD R15, R15, 0x4, R4 ;  /* 0x000000040f0f7824 */ /* 0x020fe400078e0204 */
[----:B-1----:R-:W-:-:S05]  /*0d30*/  VIADD R6, R6, 0x1 ;  /* 0x0000000106067836 */ /* 0x002fca0000000000 */
[----:B------:R-:W-:Y:S04]  /*0d40*/  STS [R9], R6 ;  /* 0x0000000609007388 */ /* 0x000fe80000000800 */
[----:B------:R-:W1:Y:S02]  /*0d50*/  LDS R7, [R10] ;  /* 0x000000000a077984 */ /* 0x000e640000000800 */
[----:B-1----:R-:W-:-:S05]  /*0d60*/  VIADD R7, R7, 0x1 ;  /* 0x0000000107077836 */ /* 0x002fca0000000000 */
[----:B------:R-:W-:Y:S04]  /*0d70*/  STS [R10], R7 ;  /* 0x000000070a007388 */ /* 0x000fe80000000800 */
[----:B------:R-:W1:Y:S02]  /*0d80*/  LDS R8, [R13] ;  /* 0x000000000d087984 */ /* 0x000e640000000800 */
[----:B-1----:R-:W-:-:S05]  /*0d90*/  VIADD R8, R8, 0x1 ;  /* 0x0000000108087836 */ /* 0x002fca0000000000 */
[----:B------:R-:W-:Y:S04]  /*0da0*/  STS [R13], R8 ;  /* 0x000000080d007388 */ /* 0x000fe80000000800 */
[----:B------:R-:W1:Y:S02]  /*0db0*/  LDS R2, [R15] ;  /* 0x000000000f027984 */ /* 0x000e640000000800 */
[----:B-1----:R-:W-:-:S05]  /*0dc0*/  VIADD R2, R2, 0x1 ;  /* 0x0000000102027836 */ /* 0x002fca0000000000 */
[----:B------:R3:W-:Y:S02]  /*0dd0*/  STS [R15], R2 ;  /* 0x000000020f007388 */ /* 0x0007e40000000800 */
.L_x_4:
[----:B------:R-:W-:Y:S05]  /*0de0*/  BRA.U !UP0, `(.L_x_0) ;  /* 0x0000000108507547 */ /* 0x000fea000b800000 */
[----:B------:R-:W4:Y:S01]  /*0df0*/  LDCU.64 UR10, c[0x0][0x380] ;  /* 0x00007000ff0a77ac */ /* 0x000f220008000a00 */
[----:B---3--:R-:W-:Y:S02]  /*0e00*/  IMAD.U32 R2, RZ, RZ, UR5 ;  /* 0x00000005ff027e24 */ /* 0x008fe4000f8e00ff */
[----:B------:R-:W-:Y:S02]  /*0e10*/  IMAD.U32 R3, RZ, RZ, UR6 ;  /* 0x00000006ff037e24 */ /* 0x000fe4000f8e00ff */
[----:B------:R-:W-:-:S04]  /*0e20*/  IMAD.WIDE.U32 R2, R0, UR12, R2 ;  /* 0x0000000c00027c25 */ /* 0x000fc8000f8e0002 */
[----:B------:R-:W-:Y:S01]  /*0e30*/  IMAD R3, R0, UR13, R3 ;  /* 0x0000000d00037c24 */ /* 0x000fe2000f8e0203 */
[----:B----4-:R-:W-:-:S04]  /*0e40*/  IADD3 R2, P0, PT, R2, UR10, RZ ;  /* 0x0000000a02027c10 */ /* 0x010fc8000ff1e0ff */
[----:B------:R-:W-:-:S09]  /*0e50*/  IADD3.X R9, PT, PT, R3, UR11, RZ, P0, !PT ;  /* 0x0000000b03097c10 */ /* 0x000fd200087fe4ff */
.L_x_5:
[----:B------:R-:W-:-:S06]  /*0e60*/  MOV R3, R9 ;  /* 0x0000000900037202 */ /* 0x000fcc0000000f00 */
[----:B------:R3:W1:Y:S01]  /*0e70*/  LDG.E.U8 R3, desc[UR8][R2.64] ;  /* 0x0000000802037981 */ /* 0x000662000c1e1100 */
[----:B------:R-:W-:-:S04]  /*0e80*/  UIADD3 UR7, UP0, UPT, UR7, -0x1, URZ ;  /* 0xffffffff07077890 */ /* 0x000fc8000ff1e0ff */
[----:B------:R-:W-:Y:S02]  /*0e90*/  UIADD3.X UR4, UPT, UPT, UR4, -0x1, URZ, UP0, !UPT ;  /* 0xffffffff04047890 */ /* 0x000fe400087fe4ff */
[----:B------:R-:W-:Y:S01]  /*0ea0*/  UISETP.NE.U32.AND UP0, UPT, UR7, URZ, UPT ;  /* 0x000000ff0700728c */ /* 0x000fe2000bf05070 */
[----:B---3--:R-:W-:-:S03]  /*0eb0*/  IADD3 R2, P0, PT, R2, 0x1, RZ ;  /* 0x0000000102027810 */ /* 0x008fc60007f1e0ff */
[----:B------:R-:W-:Y:S02]  /*0ec0*/  UISETP.NE.AND.EX UP0, UPT, UR4, URZ, UPT, UP0 ;  /* 0x000000ff0400728c */ /* 0x000fe4000bf05300 */
[----:B------:R-:W-:Y:S02]  /*0ed0*/  IMAD.X R9, RZ, RZ, R9, P0 ;  /* 0x000000ffff097224 */ /* 0x000fe400000e0609 */
[----:B-1--4-:R-:W-:-:S05]  /*0ee0*/  IMAD R6, R3, 0x4, R4 ;  /* 0x0000000403067824 */ /* 0x012fca00078e0204 */
[----:B--2---:R-:W1:Y:S02]  /*0ef0*/  LDS R7, [R6] ;  /* 0x0000000006077984 */ /* 0x004e640000000800 */
[----:B-1----:R-:W-:-:S05]  /*0f00*/  VIADD R7, R7, 0x1 ;  /* 0x0000000107077836 */ /* 0x002fca0000000000 */
[----:B------:R4:W-:Y:S01]  /*0f10*/  STS [R6], R7 ;  /* 0x0000000706007388 */ /* 0x0009e20000000800 */
[----:B------:R-:W-:Y:S05]  /*0f20*/  BRA.U UP0, `(.L_x_5) ;  /* 0xfffffffd00cc7547 */ /* 0x000fea000b83ffff */
.L_x_0:
[----:B------:R-:W-:Y:S01]  /*0f30*/  BAR.SYNC.DEFER_BLOCKING 0x0 ;  /* 0x0000000000007b1d */ /* 0x000fe20000010000 */
[----:B------:R-:W-:-:S05]  /*0f40*/  ISETP.GT.U32.AND P0, PT, R0, 0x19, PT ;  /* 0x000000190000780c */ /* 0x000fca0003f04070 */
[----:B------:R-:W-:Y:S08]  /*0f50*/  BSSY.RECONVERGENT B0, `(.L_x_6) ;  /* 0x00000b8000007945 */ /* 0x000ff00003800200 */
[----:B------:R-:W-:Y:S05]  /*0f60*/  @P0 BRA `(.L_x_7) ;  /* 0x0000000800d80947 */ /* 0x000fea0003800000 */
[----:B---3--:R-:W3:Y:S02]  /*0f70*/  LDC.64 R2, c[0x0][0x388] ;  /* 0x0000e200ff027b82 */ /* 0x008ee40000000a00 */
[----:B---3--:R-:W-:-:S05]  /*0f80*/  IMAD.WIDE.U32 R2, R0, 0x4, R2 ;  /* 0x0000000400027825 */ /* 0x008fca00078e0002 */
[----:B-1----:R1:W5:Y:S01]  /*0f90*/  LDG.E R13, desc[UR8][R2.64] ;  /* 0x00000008020d7981 */ /* 0x002362000c1e1900 */
[----:B------:R-:W-:Y:S01]  /*0fa0*/  IMAD R0, R0, 0x4, R5 ;  /* 0x0000000400007824 */ /* 0x000fe200078e0205 */
[----:B------:R-:W-:Y:S01]  /*0fb0*/  UMOV UR5, 0x1c0 ;  /* 0x000001c000057882 */ /* 0x000fe20000000000 */
[----:B------:R-:W-:Y:S02]  /*0fc0*/  UMOV UR4, URZ ;  /* 0x000000ff00047c82 */ /* 0x000fe40008000000 */
[----:B------:R-:W-:-:S07]  /*0fd0*/  VIADD R0, R0, 0x340 ;  /* 0x0000034000007836 */ /* 0x000fce0000000000 */
.L_x_8:
[----:B------:R-:W-:Y:S01]  /*0fe0*/  LDS R12, [R0+-0x340] ;  /* 0xfffcc000000c7984 */ /* 0x000fe20000000800 */
[----:B------:R-:W-:-:S03]  /*0ff0*/  UIADD3 UR5, UP0, UPT, UR5, -0x70, URZ ;  /* 0xffffff9005057890 */ /* 0x000fc6000ff1e0ff */
[----:B------:R-:W3:Y:S01]  /*1000*/  LDS R14, [R0+-0x2d8] ;  /* 0xfffd2800000e7984 */ /* 0x000ee20000000800 */
[----:B------:R-:W-:Y:S02]  /*1010*/  UIADD3.X UR4, UPT, UPT, UR4, -0x1, URZ, UP0, !UPT ;  /* 0xffffffff04047890 */ /* 0x000fe400087fe4ff */
[----:B------:R-:W-:Y:S01]  /*1020*/  UISETP.NE.U32.AND UP0, UPT, UR5, URZ, UPT ;  /* 0x000000ff0500728c */ /* 0x000fe2000bf05070 */
[----:B------:R-:W-:Y:S03]  /*1030*/  LDS R15, [R0+-0x270] ;  /* 0xfffd9000000f7984 */ /* 0x000fe60000000800 */
[----:B------:R-:W-:Y:S01]  /*1040*/  UISETP.NE.AND.EX UP0, UPT, UR4, URZ, UPT, UP0 ;  /* 0x000000ff0400728c */ /* 0x000fe2000bf05300 */
[----:B------:R-:W1:Y:S04]  /*1050*/  LDS R24, [R0+-0x208] ;  /* 0xfffdf80000187984 */ /* 0x000e680000000800 */
[----:B------:R-:W-:Y:S04]  /*1060*/  LDS R18, [R0+-0x1a0] ;  /* 0xfffe600000127984 */ /* 0x000fe80000000800 */
[----:B------:R-:W2:Y:S04]  /*1070*/  LDS R19, [R0+-0x138] ;  /* 0xfffec80000137984 */ /* 0x000ea80000000800 */
[----:B------:R-:W-:Y:S04]  /*1080*/  LDS R20, [R0+-0xd0] ;  /* 0xffff300000147984 */ /* 0x000fe80000000800 */
[----:B------:R-:W2:Y:S04]  /*1090*/  LDS R21, [R0+-0x68] ;  /* 0xffff980000157984 */ /* 0x000ea80000000800 */
[----:B------:R-:W-:Y:S04]  /*10a0*/  LDS R22, [R0] ;  /* 0x0000000000167984 */ /* 0x000fe80000000800 */
[----:B------:R-:W2:Y:S04]  /*10b0*/  LDS R23, [R0+0x68] ;  /* 0x0000680000177984 */ /* 0x000ea80000000800 */
[----:B------:R-:W-:Y:S04]  /*10c0*/  LDS R16, [R0+0xd0] ;  /* 0x0000d00000107984 */ /* 0x000fe80000000800 */
[----:B------:R-:W2:Y:S01]  /*10d0*/  LDS R17, [R0+0x138] ;  /* 0x0001380000117984 */ /* 0x000ea20000000800 */
[----:B---3-5:R-:W-:-:S03]  /*10e0*/  IADD3 R14, PT, PT, R14, R13, R12 ;  /* 0x0000000d0e0e7210 */ /* 0x028fc60007ffe00c */
[----:B0-----:R-:W-:Y:S04]  /*10f0*/  LDS R4, [R0+0x1a0] ;  /* 0x0001a00000047984 */ /* 0x001fe80000000800 */
[----:B------:R-:W0:Y:S01]  /*1100*/  LDS R5, [R0+0x208] ;  /* 0x0002080000057984 */ /* 0x000e220000000800 */
[----:B-1----:R-:W-:-:S03]  /*1110*/  IADD3 R24, PT, PT, R24, R14, R15 ;  /* 0x0000000e18187210 */ /* 0x002fc60007ffe00f */
[----:B----4-:R-:W-:Y:S04]  /*1120*/  LDS R6, [R0+0x270] ;  /* 0x0002700000067984 */ /* 0x010fe80000000800 */
[----:B--2---:R-:W1:Y:S01]  /*1130*/  LDS R7, [R0+0x2d8] ;  /* 0x0002d80000077984 */ /* 0x004e620000000800 */
[----:B------:R-:W-:-:S03]  /*1140*/  IADD3 R24, PT, PT, R19, R24, R18 ;  /* 0x0000001813187210 */ /* 0x000fc60007ffe012 */
[----:B------:R-:W-:Y:S04]  /*1150*/  LDS R8, [R0+0x340] ;  /* 0x0003400000087984 */ /* 0x000fe80000000800 */
[----:B------:R-:W2:Y:S01]  /*1160*/  LDS R9, [R0+0x3a8] ;  /* 0x0003a80000097984 */ /* 0x000ea20000000800 */
[----:B------:R-:W-:-:S03]  /*1170*/  IADD3 R24, PT, PT, R21, R24, R20 ;  /* 0x0000001815187210 */ /* 0x000fc60007ffe014 */
[----:B------:R-:W-:Y:S04]  /*1180*/  LDS R10, [R0+0x410] ;  /* 0x00041000000a7984 */ /* 0x000fe80000000800 */
[----:B------:R-:W3:Y:S01]  /*1190*/  LDS R11, [R0+0x478] ;  /* 0x00047800000b7984 */ /* 0x000ee20000000800 */
[----:B------:R-:W-:-:S03]  /*11a0*/  IADD3 R24, PT, PT, R23, R24, R22 ;  /* 0x0000001817187210 */ /* 0x000fc60007ffe016 */
[----:B------:R-:W-:Y:S04]  /*11b0*/  LDS R12, [R0+0x4e0] ;  /* 0x0004e000000c7984 */ /* 0x000fe80000000800 */
[----:B------:R-:W4:Y:S01]  /*11c0*/  LDS R13, [R0+0x548] ;  /* 0x00054800000d7984 */ /* 0x000f220000000800 */
[----:B------:R-:W-:-:S03]  /*11d0*/  IADD3 R24, PT, PT, R17, R24, R16 ;  /* 0x0000001811187210 */ /* 0x000fc60007ffe010 */
[----:B------:R-:W-:Y:S04]  /*11e0*/  LDS R14, [R0+0x5b0] ;  /* 0x0005b000000e7984 */ /* 0x000fe80000000800 */
[----:B------:R-:W4:Y:S01]  /*11f0*/  LDS R15, [R0+0x618] ;  /* 0x00061800000f7984 */ /* 0x000f220000000800 */
[----:B0-----:R-:W-:-:S03]  /*1200*/  IADD3 R24, PT, PT, R5, R24, R4 ;  /* 0x0000001805187210 */ /* 0x001fc60007ffe004 */
[----:B------:R-:W-:Y:S04]  /*1210*/  LDS R18, [R0+0x680] ;  /* 0x0006800000127984 */ /* 0x000fe80000000800 */
[----:B------:R-:W0:Y:S01]  /*1220*/  LDS R19, [R0+0x6e8] ;  /* 0x0006e80000137984 */ /* 0x000e220000000800 */
[----:B-1----:R-:W-:-:S03]  /*1230*/  IADD3 R24, PT, PT, R7, R24, R6 ;  /* 0x0000001807187210 */ /* 0x002fc60007ffe006 */
[----:B------:R-:W-:Y:S04]  /*1240*/  LDS R20, [R0+0x750] ;  /* 0x0007500000147984 */ /* 0x000fe80000000800 */
[----:B------:R-:W1:Y:S01]  /*1250*/  LDS R21, [R0+0x7b8] ;  /* 0x0007b80000157984 */ /* 0x000e620000000800 */
[----:B--2---:R-:W-:-:S03]  /*1260*/  IADD3 R24, PT, PT, R9, R24, R8 ;  /* 0x0000001809187210 */ /* 0x004fc60007ffe008 */
[----:B------:R-:W-:Y:S04]  /*1270*/  LDS R22, [R0+0x820] ;  /* 0x0008200000167984 */ /* 0x000fe80000000800 */
[----:B------:R-:W2:Y:S01]  /*1280*/  LDS R23, [R0+0x888] ;  /* 0x0008880000177984 */ /* 0x000ea20000000800 */
[----:B---3--:R-:W-:-:S03]  /*1290*/  IADD3 R24, PT, PT, R11, R24, R10 ;  /* 0x000000180b187210 */ /* 0x008fc60007ffe00a */
[----:B------:R-:W-:Y:S04]  /*12a0*/  LDS R16, [R0+0x8f0] ;  /* 0x0008f00000107984 */ /* 0x000fe80000000800 */
[----:B------:R-:W3:Y:S01]  /*12b0*/  LDS R17, [R0+0x958] ;  /* 0x0009580000117984 */ /* 0x000ee20000000800 */
[----:B----4-:R-:W-:-:S03]  /*12c0*/  IADD3 R24, PT, PT, R13, R24, R12 ;  /* 0x000000180d187210 */ /* 0x010fc60007ffe00c */
        /* <DEDUP_REMOVED lines=118> */
[----:B------:R1:W0:Y:S01]  /*1a30*/  LDS R17, [R0+0x29d8] ;  /* 0x0029d80000117984 */ /* 0x0002220000000800 */
[----:B--2---:R-:W-:-:S04]  /*1a40*/  IADD3 R8, PT, PT, R12, R8, R13 ;  /* 0x000000080c087210 */ /* 0x004fc80007ffe00d */
[----:B---3--:R-:W-:Y:S01]  /*1a50*/  IADD3 R8, PT, PT, R14, R8, R15 ;  /* 0x000000080e087210 */ /* 0x008fe20007ffe00f */
[----:B-1----:R-:W-:-:S03]  /*1a60*/  VIADD R0, R0, 0x2d80 ;  /* 0x00002d8000007836 */ /* 0x002fc60000000000 */
[----:B----4-:R-:W-:-:S04]  /*1a70*/  IADD3 R8, PT, PT, R18, R8, R19 ;  /* 0x0000000812087210 */ /* 0x010fc80007ffe013 */
[----:B------:R-:W-:-:S04]  /*1a80*/  IADD3 R8, PT, PT, R20, R8, R21 ;  /* 0x0000000814087210 */ /* 0x000fc80007ffe015 */
[----:B0-----:R-:W-:-:S04]  /*1a90*/  IADD3 R8, PT, PT, R22, R8, R23 ;  /* 0x0000000816087210 */ /* 0x001fc80007ffe017 */
[----:B------:R-:W-:Y:S01]  /*1aa0*/  IADD3 R13, PT, PT, R17, R8, R16 ;  /* 0x00000008110d7210 */ /* 0x000fe20007ffe010 */
[----:B------:R-:W-:Y:S06]  /*1ab0*/  BRA.U UP0, `(.L_x_8) ;  /* 0xfffffff500487547 */ /* 0x000fec000b83ffff */
[----:B------:R0:W-:Y:S02]  /*1ac0*/  STG.E desc[UR8][R2.64], R13 ;  /* 0x0000000d02007986 */ /* 0x0001e4000c101908 */
.L_x_7:
[----:B------:R-:W-:Y:S05]  /*1ad0*/  BSYNC.RECONVERGENT B0 ;  /* 0x0000000000007941 */ /* 0x000fea0003800200 */
.L_x_6:
[----:B------:R-:W-:Y:S06]  /*1ae0*/  BAR.SYNC.DEFER_BLOCKING 0x0 ;  /* 0x0000000000007b1d */ /* 0x000fec0000010000 */
[----:B------:R-:W-:Y:S05]  /*1af0*/  EXIT ;  /* 0x000000000000794d */ /* 0x000fea0003800000 */
.L_x_9:
[----:B------:R-:W-:-:S00]  /*1b00*/  BRA `(.L_x_9) ;  /* 0xfffffffc00fc7947 */ /* 0x000fc0000383ffff */
[----:B------:R-:W-:-:S00]  /*1b10*/  NOP ;  /* 0x0000000000007918 */ /* 0x000fc00000000000 */
        /* <DEDUP_REMOVED lines=14> */
.L_x_11:


//--------------------- .text._Z12shiftLettersPh  --------------------------
	.section	.text._Z12shiftLettersPh,"ax",@progbits
	.align	128
        .global         _Z12shiftLettersPh
        .type           _Z12shiftLettersPh,@function
        .size           _Z12shiftLettersPh,(.L_x_12 - _Z12shiftLettersPh)
        .other          _Z12shiftLettersPh,@"STO_CUDA_ENTRY STV_DEFAULT"
_Z12shiftLettersPh:
.text._Z12shiftLettersPh:
[----:B------:R-:W-:Y:S01]  /*0000*/  LDC R1, c[0x0][0x37c] ;  /* 0x0000df00ff017b82 */ /* 0x000fe20000000800 */
[----:B------:R-:W0:Y:S07]  /*0010*/  S2R R3, SR_TID.X ;  /* 0x0000000000037919 */ /* 0x000e2e0000002100 */
[----:B------:R-:W0:Y:S01]  /*0020*/  S2UR UR6, SR_CTAID.X ;  /* 0x00000000000679c3 */ /* 0x000e220000002500 */
[----:B------:R-:W1:Y:S01]  /*0030*/  LDCU.64 UR8, c[0x0][0x380] ;  /* 0x00007000ff0877ac */ /* 0x000e620008000a00 */
[----:B------:R-:W2:Y:S06]  /*0040*/  LDCU.64 UR4, c[0x0][0x358] ;  /* 0x00006b00ff0477ac */ /* 0x000eac0008000a00 */
[----:B------:R-:W0:Y:S02]  /*0050*/  LDC R2, c[0x0][0x360] ;  /* 0x0000d800ff027b82 */ /* 0x000e240000000800 */
[----:B0-----:R-:W-:-:S05]  /*0060*/  IMAD R2, R2, UR6, R3 ;  /* 0x0000000602027c24 */ /* 0x001fca000f8e0203 */
[----:B-1----:R-:W-:-:S04]  /*0070*/  IADD3 R2, P0, PT, R2, UR8, RZ ;  /* 0x0000000802027c10 */ /* 0x002fc8000ff1e0ff */
[----:B------:R-:W-:-:S05]  /*0080*/  IADD3.X R3, PT, PT, RZ, UR9, RZ, P0, !PT ;  /* 0x00000009ff037c10 */ /* 0x000fca00087fe4ff */
[----:B--2---:R-:W2:Y:S02]  /*0090*/  LDG.E.U8 R0, desc[UR4][R2.64] ;  /* 0x0000000402007981 */ /* 0x004ea4000c1e1100 */
[----:B--2---:R-:W-:-:S05]  /*00a0*/  IADD3 R5, PT, PT, R0, -0x61, RZ ;  /* 0xffffff9f00057810 */ /* 0x004fca0007ffe0ff */
[----:B------:R-:W-:Y:S01]  /*00b0*/  STG.E.U8 desc[UR4][R2.64], R5 ;  /* 0x0000000502007986 */ /* 0x000fe2000c101104 */
[----:B------:R-:W-:Y:S05]  /*00c0*/  EXIT ;  /* 0x000000000000794d */ /* 0x000fea0003800000 */
.L_x_10:
        /* <DEDUP_REMOVED lines=11> */
.L_x_12:


//--------------------- .nv.shared._Z12countLettersPhPjm --------------------------
	.section	.nv.shared._Z12countLettersPhPjm,"aw",@nobits
	.sectionflags	@""
	.align	4
.nv.shared._Z12countLettersPhPjm:
	.zero		47616


//--------------------- .nv.shared.reserved.0     --------------------------
	.section	.nv.shared.reserved.0,"aw",@nobits
	.weak		__nv_reservedSMEM_offset_0_alias
	.size		__nv_reservedSMEM_offset_0_alias, 0, 64
	.other		__nv_reservedSMEM_offset_0_alias,@"STO_CUDA_RESERVED_SHARED STV_DEFAULT"
__nv_reservedSMEM_offset_0_alias:
	.zero		0
	.zero		64


//--------------------- .nv.constant0._Z12countLettersPhPjm --------------------------
	.section	.nv.constant0._Z12countLettersPhPjm,"a",@progbits
	.sectionflags	@""
	.align	4
.nv.constant0._Z12countLettersPhPjm:
	.zero		920


//--------------------- .nv.constant0._Z12shiftLettersPh --------------------------
	.section	.nv.constant0._Z12shiftLettersPh,"a",@progbits
	.sectionflags	@""
	.align	4
.nv.constant0._Z12shiftLettersPh:
	.zero		904


//--------------------- SYMBOLS --------------------------

	.type		.nv.reservedSmem.offset0,@object
	.size		.nv.reservedSmem.offset0,0x4
	.type		.nv.reservedSmem.cap,@object
	.size		.nv.reservedSmem.cap,0x4
